//
// Generated by NVIDIA NVVM Compiler
//
// Compiler Build ID: CL-36424714
// Cuda compilation tools, release 13.0, V13.0.88
// Based on NVVM 20.0.0
//

.version 9.0
.target sm_100
.address_size 64

	// .globl	_Z18ForwardEliminationPPdPi

.visible .entry _Z18ForwardEliminationPPdPi(
	.param .u64 .ptr .align 1 _Z18ForwardEliminationPPdPi_param_0,
	.param .u64 .ptr .align 1 _Z18ForwardEliminationPPdPi_param_1
)
{
	.reg .pred 	%p<5>;
	.reg .b32 	%r<28>;
	.reg .b64 	%rd<15>;
	.reg .b64 	%fd<8>;

	ld.param.u64 	%rd3, [_Z18ForwardEliminationPPdPi_param_0];
	ld.param.u64 	%rd4, [_Z18ForwardEliminationPPdPi_param_1];
	cvta.to.global.u64 	%rd1, %rd4;
	ld.global.u32 	%r27, [%rd1];
	setp.lt.s32 	%p1, %r27, 2;
	@%p1 bra 	$L__BB0_6;
	mov.u32 	%r13, %ntid.x;
	mov.u32 	%r14, %ctaid.x;
	mov.u32 	%r15, %tid.x;
	mad.lo.s32 	%r2, %r14, %r13, %r15;
	cvta.to.global.u64 	%rd2, %rd3;
	mov.b32 	%r24, 1;
$L__BB0_2:
	setp.ge.s32 	%p2, %r24, %r27;
	@%p2 bra 	$L__BB0_5;
	add.s32 	%r5, %r24, -1;
	mov.u32 	%r26, %r24;
$L__BB0_4:
	ld.global.u64 	%rd5, [%rd2];
	cvta.to.global.u64 	%rd6, %rd5;
	mul.lo.s32 	%r16, %r26, %r24;
	mad.lo.s32 	%r17, %r16, %r27, %r16;
	mul.wide.s32 	%rd7, %r17, 8;
	add.s64 	%rd8, %rd6, %rd7;
	ld.global.f64 	%fd1, [%rd8+-8];
	mad.lo.s32 	%r18, %r5, %r27, %r5;
	add.s32 	%r19, %r5, %r18;
	mul.wide.s32 	%rd9, %r19, 8;
	add.s64 	%rd10, %rd6, %rd9;
	ld.global.f64 	%fd2, [%rd10];
	div.rn.f64 	%fd3, %fd1, %fd2;
	add.s32 	%r20, %r18, %r2;
	mul.wide.s32 	%rd11, %r20, 8;
	add.s64 	%rd12, %rd6, %rd11;
	ld.global.f64 	%fd4, [%rd12];
	mul.f64 	%fd5, %fd3, %fd4;
	mad.lo.s32 	%r21, %r26, %r27, %r26;
	add.s32 	%r22, %r21, %r2;
	mul.wide.s32 	%rd13, %r22, 8;
	add.s64 	%rd14, %rd6, %rd13;
	ld.global.f64 	%fd6, [%rd14];
	sub.f64 	%fd7, %fd6, %fd5;
	st.global.f64 	[%rd14], %fd7;
	add.s32 	%r26, %r26, 1;
	ld.global.u32 	%r27, [%rd1];
	setp.lt.s32 	%p3, %r26, %r27;
	@%p3 bra 	$L__BB0_4;
$L__BB0_5:
	add.s32 	%r24, %r24, 1;
	setp.lt.s32 	%p4, %r24, %r27;
	@%p4 bra 	$L__BB0_2;
$L__BB0_6:
	ret;

}


// ===== COMPILED SASS (sm_100) =====

	.target	sm_100

	.elftype	@"ET_EXEC"


//--------------------- .note.nv.tkinfo           --------------------------
	.section	.note.nv.tkinfo,"",@"SHT_NOTE"
	.sectionflags	@"SHF_NOTE_NV_TKINFO"
	.tkinfo
        /*0018*/ 	.word	0x00000002
        /*0030*/ 	.string	""
        /*0030*/ 	.string	"ptxas"
        /*0030*/ 	.string	"Cuda compilation tools, release 13.0, V13.0.88"
        /*0030*/ 	.string	"Build cuda_13.0.r13.0/compiler.36424714_0"
        /*0030*/ 	.string	"-arch sm_100 -m 64 "



//--------------------- .note.nv.cuinfo           --------------------------
	.section	.note.nv.cuinfo,"",@"SHT_NOTE"
	.sectionflags	@"SHF_NOTE_NV_CUINFO"
        /*0018*/ 	.short	0x0002
        /*001a*/ 	.short	0x0064
        /*001c*/ 	.short	0x0082
	.zero		2


//--------------------- .nv.info                  --------------------------
	.section	.nv.info,"",@"SHT_CUDA_INFO"
	.align	4


	//----- nvinfo : EIATTR_REGCOUNT
	.align		4
        /*0000*/ 	.byte	0x04, 0x2f
        /*0002*/ 	.short	(.L_1 - .L_0)
	.align		4
.L_0:
        /*0004*/ 	.word	index@(_Z18ForwardEliminationPPdPi)
        /*0008*/ 	.word	0x0000001e


	//----- nvinfo : EIATTR_FRAME_SIZE
	.align		4
.L_1:
        /*000c*/ 	.byte	0x04, 0x11
        /*000e*/ 	.short	(.L_3 - .L_2)
	.align		4
.L_2:
        /*0010*/ 	.word	index@($__internal_0_$__cuda_sm20_div_rn_f64_full)
        /*0014*/ 	.word	0x00000000


	//----- nvinfo : EIATTR_FRAME_SIZE
	.align		4
.L_3:
        /*0018*/ 	.byte	0x04, 0x11
        /*001a*/ 	.short	(.L_5 - .L_4)
	.align		4
.L_4:
        /*001c*/ 	.word	index@(_Z18ForwardEliminationPPdPi)
        /*0020*/ 	.word	0x00000000


	//----- nvinfo : EIATTR_MIN_STACK_SIZE
	.align		4
.L_5:
        /*0024*/ 	.byte	0x04, 0x12
        /*0026*/ 	.short	(.L_7 - .L_6)
	.align		4
.L_6:
        /*0028*/ 	.word	index@(_Z18ForwardEliminationPPdPi)
        /*002c*/ 	.word	0x00000000
.L_7:


//--------------------- .nv.compat                --------------------------
	.section	.nv.compat,"",@"SHT_CUDA_COMPAT_INFO"
	.align	4
        /*0000*/ 	.byte	0x02, 0x09, 0x00, 0x00, 0x02, 0x02, 0x01, 0x00, 0x02, 0x05, 0x05, 0x00, 0x03, 0x07, 0x01, 0x01
        /*0010*/ 	.byte	0x02, 0x03, 0x00, 0x00, 0x02, 0x06, 0x01, 0x00, 0x04, 0x0b, 0x08, 0x00, 0x01, 0x00, 0x00, 0x00
        /*0020*/ 	.byte	0x00, 0x00, 0x00, 0x00


//--------------------- .nv.info._Z18ForwardEliminationPPdPi --------------------------
	.section	.nv.info._Z18ForwardEliminationPPdPi,"",@"SHT_CUDA_INFO"
	.sectionflags	@""
	.align	4


	//----- nvinfo : EIATTR_CUDA_API_VERSION
	.align		4
        /*0000*/ 	.byte	0x04, 0x37
        /*0002*/ 	.short	(.L_9 - .L_8)
.L_8:
        /*0004*/ 	.word	0x00000082


	//----- nvinfo : EIATTR_KPARAM_INFO
	.align		4
.L_9:
        /*0008*/ 	.byte	0x04, 0x17
        /*000a*/ 	.short	(.L_11 - .L_10)
.L_10:
        /*000c*/ 	.word	0x00000000
        /*0010*/ 	.short	0x0001
        /*0012*/ 	.short	0x0008
        /*0014*/ 	.byte	0x00, 0xf5, 0x21, 0x00


	//----- nvinfo : EIATTR_KPARAM_INFO
	.align		4
.L_11:
        /*0018*/ 	.byte	0x04, 0x17
        /*001a*/ 	.short	(.L_13 - .L_12)
.L_12:
        /*001c*/ 	.word	0x00000000
        /*0020*/ 	.short	0x0000
        /*0022*/ 	.short	0x0000
        /*0024*/ 	.byte	0x00, 0xf5, 0x21, 0x00


	//----- nvinfo : EIATTR_SPARSE_MMA_MASK
	.align		4
.L_13:
        /*0028*/ 	.byte	0x03, 0x50
        /*002a*/ 	.short	0x0000


	//----- nvinfo : EIATTR_MAXREG_COUNT
	.align		4
        /*002c*/ 	.byte	0x03, 0x1b
        /*002e*/ 	.short	0x00ff


	//----- nvinfo : EIATTR_MERCURY_ISA_VERSION
	.align		4
        /*0030*/ 	.byte	0x03, 0x5f
        /*0032*/ 	.short	0x0101


	//----- nvinfo : EIATTR_VRC_CTA_INIT_COUNT
	.align		4
        /*0034*/ 	.byte	0x02, 0x4a
	.zero		1
	.zero		1


	//----- nvinfo : EIATTR_EXIT_INSTR_OFFSETS
	.align		4
        /*0038*/ 	.byte	0x04, 0x1c
        /*003a*/ 	.short	(.L_15 - .L_14)


	//   ....[0]....
.L_14:
        /*003c*/ 	.word	0x00000050


	//   ....[1]....
        /*0040*/ 	.word	0x000003c0


	//----- nvinfo : EIATTR_CRS_STACK_SIZE
	.align		4
.L_15:
        /*0044*/ 	.byte	0x04, 0x1e
        /*0046*/ 	.short	(.L_17 - .L_16)
.L_16:
        /*0048*/ 	.word	0x00000000


	//----- nvinfo : EIATTR_CBANK_PARAM_SIZE
	.align		4
.L_17:
        /*004c*/ 	.byte	0x03, 0x19
        /*004e*/ 	.short	0x0010


	//----- nvinfo : EIATTR_PARAM_CBANK
	.align		4
        /*0050*/ 	.byte	0x04, 0x0a
        /*0052*/ 	.short	(.L_19 - .L_18)
	.align		4
.L_18:
        /*0054*/ 	.word	index@(.nv.constant0._Z18ForwardEliminationPPdPi)
        /*0058*/ 	.short	0x0380
        /*005a*/ 	.short	0x0010


	//----- nvinfo : EIATTR_SW_WAR
	.align		4
.L_19:
        /*005c*/ 	.byte	0x04, 0x36
        /*005e*/ 	.short	(.L_21 - .L_20)
.L_20:
        /*0060*/ 	.word	0x00000008
.L_21:


//--------------------- .nv.callgraph             --------------------------
	.section	.nv.callgraph,"",@"SHT_CUDA_CALLGRAPH"
	.align	4
	.sectionentsize	8
	.align		4
        /*0000*/ 	.word	0x00000000
	.align		4
        /*0004*/ 	.word	0xffffffff
	.align		4
        /*0008*/ 	.word	0x00000000
	.align		4
        /*000c*/ 	.word	0xfffffffe
	.align		4
        /*0010*/ 	.word	0x00000000
	.align		4
        /*0014*/ 	.word	0xfffffffd
	.align		4
        /*0018*/ 	.word	0x00000000
	.align		4
        /*001c*/ 	.word	0xfffffffc


//--------------------- .text._Z18ForwardEliminationPPdPi --------------------------
	.section	.text._Z18ForwardEliminationPPdPi,"ax",@progbits
	.align	128
        .global         _Z18ForwardEliminationPPdPi
        .type           _Z18ForwardEliminationPPdPi,@function
        .size           _Z18ForwardEliminationPPdPi,(.L_x_10 - _Z18ForwardEliminationPPdPi)
        .other          _Z18ForwardEliminationPPdPi,@"STO_CUDA_ENTRY STV_DEFAULT"
_Z18ForwardEliminationPPdPi:
.text._Z18ForwardEliminationPPdPi:
[----:B------:R-:W-:Y:S08]  /*0000*/  LDC R1, c[0x0][0x37c] ;  /* 0x0000df00ff017b82 */ /* 0x000ff00000000800 */
[----:B------:R-:W0:Y:S01]  /*0010*/  LDC.64 R2, c[0x0][0x388] ;  /* 0x0000e200ff027b82 */ /* 0x000e220000000a00 */
[----:B------:R-:W0:Y:S02]  /*0020*/  LDCU.64 UR4, c[0x0][0x358] ;  /* 0x00006b00ff0477ac */ /* 0x000e240008000a00 */
[----:B0-----:R-:W2:Y:S02]  /*0030*/  LDG.E R5, desc[UR4][R2.64] ;  /* 0x0000000402057981 */ /* 0x001ea4000c1e1900 */
[----:B--2---:R-:W-:-:S13]  /*0040*/  ISETP.GE.AND P0, PT, R5, 0x2, PT ;  /* 0x000000020500780c */ /* 0x004fda0003f06270 */
[----:B------:R-:W-:Y:S05]  /*0050*/  @!P0 EXIT ;  /* 0x000000000000894d */ /* 0x000fea0003800000 */
[----:B------:R-:W0:Y:S01]  /*0060*/  S2R R7, SR_CTAID.X ;  /* 0x0000000000077919 */ /* 0x000e220000002500 */
[----:B------:R-:W0:Y:S01]  /*0070*/  LDCU UR6, c[0x0][0x360] ;  /* 0x00006c00ff0677ac */ /* 0x000e220008000800 */
[----:B------:R-:W-:Y:S01]  /*0080*/  IMAD.MOV.U32 R6, RZ, RZ, 0x1 ;  /* 0x00000001ff067424 */ /* 0x000fe200078e00ff */
[----:B------:R-:W0:Y:S02]  /*0090*/  S2R R0, SR_TID.X ;  /* 0x0000000000007919 */ /* 0x000e240000002100 */
[----:B0-----:R-:W-:-:S07]  /*00a0*/  IMAD R7, R7, UR6, R0 ;  /* 0x0000000607077c24 */ /* 0x001fce000f8e0200 */
.L_x_3:
[----:B------:R-:W-:-:S13]  /*00b0*/  ISETP.GE.AND P0, PT, R6, R5, PT ;  /* 0x000000050600720c */ /* 0x000fda0003f06270 */
[----:B------:R-:W-:Y:S05]  /*00c0*/  @P0 BRA `(.L_x_0) ;  /* 0x0000000000b00947 */ /* 0x000fea0003800000 */
[----:B------:R-:W-:Y:S02]  /*00d0*/  VIADD R24, R6, 0xffffffff ;  /* 0xffffffff06187836 */ /* 0x000fe40000000000 */
[----:B------:R-:W-:-:S07]  /*00e0*/  IMAD.MOV.U32 R26, RZ, RZ, R6 ;  /* 0x000000ffff1a7224 */ /* 0x000fce00078e0006 */
.L_x_2:
[----:B------:R-:W0:Y:S02]  /*00f0*/  LDC.64 R8, c[0x0][0x380] ;  /* 0x0000e000ff087b82 */ /* 0x000e240000000a00 */
[----:B0-----:R-:W2:Y:S01]  /*0100*/  LDG.E.64 R8, desc[UR4][R8.64] ;  /* 0x0000000408087981 */ /* 0x001ea2000c1e1b00 */
[----:B------:R-:W-:-:S04]  /*0110*/  IMAD R25, R24, R5, R24 ;  /* 0x0000000518197224 */ /* 0x000fc800078e0218 */
[----:B------:R-:W-:Y:S02]  /*0120*/  IMAD.IADD R13, R24, 0x1, R25 ;  /* 0x00000001180d7824 */ /* 0x000fe400078e0219 */
[----:B------:R-:W-:-:S04]  /*0130*/  IMAD R0, R26, R6, RZ ;  /* 0x000000061a007224 */ /* 0x000fc800078e02ff */
[----:B------:R-:W-:Y:S02]  /*0140*/  IMAD R15, R0, R5, R0 ;  /* 0x00000005000f7224 */ /* 0x000fe400078e0200 */
[----:B--2---:R-:W-:-:S06]  /*0150*/  IMAD.WIDE R12, R13, 0x8, R8 ;  /* 0x000000080d0c7825 */ /* 0x004fcc00078e0208 */
[----:B------:R-:W2:Y:S01]  /*0160*/  LDG.E.64 R12, desc[UR4][R12.64] ;  /* 0x000000040c0c7981 */ /* 0x000ea2000c1e1b00 */
[----:B------:R-:W-:-:S06]  /*0170*/  IMAD.WIDE R14, R15, 0x8, R8 ;  /* 0x000000080f0e7825 */ /* 0x000fcc00078e0208 */
[----:B------:R-:W3:Y:S01]  /*0180*/  LDG.E.64 R14, desc[UR4][R14.64+-0x8] ;  /* 0xfffff8040e0e7981 */ /* 0x000ee2000c1e1b00 */
[----:B------:R-:W-:Y:S01]  /*0190*/  IMAD.MOV.U32 R2, RZ, RZ, 0x1 ;  /* 0x00000001ff027424 */ /* 0x000fe200078e00ff */
[----:B--2---:R-:W0:Y:S01]  /*01a0*/  MUFU.RCP64H R3, R13 ;  /* 0x0000000d00037308 */ /* 0x004e220000001800 */
[----:B---3--:R-:W-:-:S04]  /*01b0*/  FSETP.GEU.AND P1, PT, |R15|, 6.5827683646048100446e-37, PT ;  /* 0x036000000f00780b */ /* 0x008fc80003f2e200 */
[----:B0-----:R-:W-:-:S08]  /*01c0*/  DFMA R10, -R12, R2, 1 ;  /* 0x3ff000000c0a742b */ /* 0x001fd00000000102 */
[----:B------:R-:W-:-:S08]  /*01d0*/  DFMA R10, R10, R10, R10 ;  /* 0x0000000a0a0a722b */ /* 0x000fd0000000000a */
[----:B------:R-:W-:-:S08]  /*01e0*/  DFMA R10, R2, R10, R2 ;  /* 0x0000000a020a722b */ /* 0x000fd00000000002 */
[----:B------:R-:W-:-:S08]  /*01f0*/  DFMA R2, -R12, R10, 1 ;  /* 0x3ff000000c02742b */ /* 0x000fd0000000010a */
[----:B------:R-:W-:-:S08]  /*0200*/  DFMA R2, R10, R2, R10 ;  /* 0x000000020a02722b */ /* 0x000fd0000000000a */
[----:B------:R-:W-:-:S08]  /*0210*/  DMUL R10, R14, R2 ;  /* 0x000000020e0a7228 */ /* 0x000fd00000000000 */
[----:B------:R-:W-:-:S08]  /*0220*/  DFMA R16, -R12, R10, R14 ;  /* 0x0000000a0c10722b */ /* 0x000fd0000000010e */
[----:B------:R-:W-:-:S10]  /*0230*/  DFMA R2, R2, R16, R10 ;  /* 0x000000100202722b */ /* 0x000fd4000000000a */
[----:B------:R-:W-:-:S05]  /*0240*/  FFMA R0, RZ, R13, R3 ;  /* 0x0000000dff007223 */ /* 0x000fca0000000003 */
[----:B------:R-:W-:-:S13]  /*0250*/  FSETP.GT.AND P0, PT, |R0|, 1.469367938527859385e-39, PT ;  /* 0x001000000000780b */ /* 0x000fda0003f04200 */
[----:B------:R-:W-:Y:S05]  /*0260*/  @P0 BRA P1, `(.L_x_1) ;  /* 0x0000000000100947 */ /* 0x000fea0000800000 */
[----:B------:R-:W-:-:S07]  /*0270*/  MOV R4, 0x290 ;  /* 0x0000029000047802 */ /* 0x000fce0000000f00 */
[----:B------:R-:W-:Y:S05]  /*0280*/  CALL.REL.NOINC `($__internal_0_$__cuda_sm20_div_rn_f64_full) ;  /* 0x0000000000507944 */ /* 0x000fea0003c00000 */
[----:B------:R-:W-:Y:S02]  /*0290*/  IMAD.MOV.U32 R2, RZ, RZ, R0 ;  /* 0x000000ffff027224 */ /* 0x000fe400078e0000 */
[----:B------:R-:W-:-:S07]  /*02a0*/  IMAD.MOV.U32 R3, RZ, RZ, R11 ;  /* 0x000000ffff037224 */ /* 0x000fce00078e000b */
.L_x_1:
[----:B------:R-:W-:Y:S02]  /*02b0*/  IMAD R0, R26, R5, R26 ;  /* 0x000000051a007224 */ /* 0x000fe400078e021a */
[C---:B------:R-:W-:Y:S02]  /*02c0*/  IMAD.IADD R11, R7.reuse, 0x1, R25 ;  /* 0x00000001070b7824 */ /* 0x040fe400078e0219 */
[----:B------:R-:W-:Y:S02]  /*02d0*/  IMAD.IADD R5, R7, 0x1, R0 ;  /* 0x0000000107057824 */ /* 0x000fe400078e0200 */
[----:B------:R-:W-:-:S04]  /*02e0*/  IMAD.WIDE R10, R11, 0x8, R8 ;  /* 0x000000080b0a7825 */ /* 0x000fc800078e0208 */
[----:B------:R-:W-:Y:S02]  /*02f0*/  IMAD.WIDE R8, R5, 0x8, R8 ;  /* 0x0000000805087825 */ /* 0x000fe400078e0208 */
[----:B------:R-:W2:Y:S04]  /*0300*/  LDG.E.64 R10, desc[UR4][R10.64] ;  /* 0x000000040a0a7981 */ /* 0x000ea8000c1e1b00 */
[----:B------:R-:W2:Y:S01]  /*0310*/  LDG.E.64 R4, desc[UR4][R8.64] ;  /* 0x0000000408047981 */ /* 0x000ea2000c1e1b00 */
[----:B------:R-:W0:Y:S01]  /*0320*/  LDC.64 R12, c[0x0][0x388] ;  /* 0x0000e200ff0c7b82 */ /* 0x000e220000000a00 */
[----:B--2---:R-:W-:-:S07]  /*0330*/  DFMA R2, R10, -R2, R4 ;  /* 0x800000020a02722b */ /* 0x004fce0000000004 */
[----:B------:R1:W-:Y:S04]  /*0340*/  STG.E.64 desc[UR4][R8.64], R2 ;  /* 0x0000000208007986 */ /* 0x0003e8000c101b04 */
[----:B0-----:R-:W2:Y:S01]  /*0350*/  LDG.E R5, desc[UR4][R12.64] ;  /* 0x000000040c057981 */ /* 0x001ea2000c1e1900 */
[----:B------:R-:W-:-:S05]  /*0360*/  VIADD R26, R26, 0x1 ;  /* 0x000000011a1a7836 */ /* 0x000fca0000000000 */
[----:B--2---:R-:W-:-:S13]  /*0370*/  ISETP.GE.AND P0, PT, R26, R5, PT ;  /* 0x000000051a00720c */ /* 0x004fda0003f06270 */
[----:B-1----:R-:W-:Y:S05]  /*0380*/  @!P0 BRA `(.L_x_2) ;  /* 0xfffffffc00588947 */ /* 0x002fea000383ffff */
.L_x_0:
[----:B------:R-:W-:-:S05]  /*0390*/  VIADD R6, R6, 0x1 ;  /* 0x0000000106067836 */ /* 0x000fca0000000000 */
[----:B------:R-:W-:-:S13]  /*03a0*/  ISETP.GE.AND P0, PT, R6, R5, PT ;  /* 0x000000050600720c */ /* 0x000fda0003f06270 */
[----:B------:R-:W-:Y:S05]  /*03b0*/  @!P0 BRA `(.L_x_3) ;  /* 0xfffffffc003c8947 */ /* 0x000fea000383ffff */
[----:B------:R-:W-:Y:S05]  /*03c0*/  EXIT ;  /* 0x000000000000794d */ /* 0x000fea0003800000 */
        .weak           $__internal_0_$__cuda_sm20_div_rn_f64_full
        .type           $__internal_0_$__cuda_sm20_div_rn_f64_full,@function
        .size           $__internal_0_$__cuda_sm20_div_rn_f64_full,(.L_x_10 - $__internal_0_$__cuda_sm20_div_rn_f64_full)
$__internal_0_$__cuda_sm20_div_rn_f64_full:
[C---:B------:R-:W-:Y:S01]  /*03d0*/  FSETP.GEU.AND P0, PT, |R13|.reuse, 1.469367938527859385e-39, PT ;  /* 0x001000000d00780b */ /* 0x040fe20003f0e200 */
[----:B------:R-:W-:Y:S01]  /*03e0*/  IMAD.MOV.U32 R20, RZ, RZ, 0x1 ;  /* 0x00000001ff147424 */ /* 0x000fe200078e00ff */
[----:B------:R-:W-:Y:S01]  /*03f0*/  LOP3.LUT R10, R13, 0x800fffff, RZ, 0xc0, !PT ;  /* 0x800fffff0d0a7812 */ /* 0x000fe200078ec0ff */
[----:B------:R-:W-:Y:S02]  /*0400*/  IMAD.MOV.U32 R0, RZ, RZ, 0x1ca00000 ;  /* 0x1ca00000ff007424 */ /* 0x000fe400078e00ff */
[----:B------:R-:W-:Y:S01]  /*0410*/  IMAD.MOV.U32 R16, RZ, RZ, R14 ;  /* 0x000000ffff107224 */ /* 0x000fe200078e000e */
[----:B------:R-:W-:Y:S01]  /*0420*/  LOP3.LUT R11, R10, 0x3ff00000, RZ, 0xfc, !PT ;  /* 0x3ff000000a0b7812 */ /* 0x000fe200078efcff */
[----:B------:R-:W-:-:S06]  /*0430*/  IMAD.MOV.U32 R10, RZ, RZ, R12 ;  /* 0x000000ffff0a7224 */ /* 0x000fcc00078e000c */
[----:B------:R-:W-:-:S06]  /*0440*/  @!P0 DMUL R10, R12, 8.98846567431157953865e+307 ;  /* 0x7fe000000c0a8828 */ /* 0x000fcc0000000000 */
[----:B------:R-:W0:Y:S02]  /*0450*/  MUFU.RCP64H R21, R11 ;  /* 0x0000000b00157308 */ /* 0x000e240000001800 */
[----:B0-----:R-:W-:-:S08]  /*0460*/  DFMA R2, R20, -R10, 1 ;  /* 0x3ff000001402742b */ /* 0x001fd0000000080a */
[----:B------:R-:W-:-:S08]  /*0470*/  DFMA R2, R2, R2, R2 ;  /* 0x000000020202722b */ /* 0x000fd00000000002 */
[----:B------:R-:W-:Y:S01]  /*0480*/  DFMA R20, R20, R2, R20 ;  /* 0x000000021414722b */ /* 0x000fe20000000014 */
[----:B------:R-:W-:Y:S02]  /*0490*/  LOP3.LUT R3, R13, 0x7ff00000, RZ, 0xc0, !PT ;  /* 0x7ff000000d037812 */ /* 0x000fe400078ec0ff */
[----:B------:R-:W-:-:S04]  /*04a0*/  LOP3.LUT R2, R15, 0x7ff00000, RZ, 0xc0, !PT ;  /* 0x7ff000000f027812 */ /* 0x000fc800078ec0ff */
[----:B------:R-:W-:Y:S01]  /*04b0*/  ISETP.GE.U32.AND P1, PT, R2, R3, PT ;  /* 0x000000030200720c */ /* 0x000fe20003f26070 */
[C---:B------:R-:W-:Y:S01]  /*04c0*/  DFMA R18, R20.reuse, -R10, 1 ;  /* 0x3ff000001412742b */ /* 0x040fe2000000080a */
[----:B------:R-:W-:Y:S02]  /*04d0*/  IMAD.MOV.U32 R27, RZ, RZ, R2 ;  /* 0x000000ffff1b7224 */ /* 0x000fe400078e0002 */
[----:B------:R-:W-:Y:S02]  /*04e0*/  SEL R17, R0, 0x63400000, !P1 ;  /* 0x6340000000117807 */ /* 0x000fe40004800000 */
[----:B------:R-:W-:Y:S02]  /*04f0*/  FSETP.GEU.AND P1, PT, |R15|, 1.469367938527859385e-39, PT ;  /* 0x001000000f00780b */ /* 0x000fe40003f2e200 */
[----:B------:R-:W-:Y:S01]  /*0500*/  LOP3.LUT R17, R17, 0x800fffff, R15, 0xf8, !PT ;  /* 0x800fffff11117812 */ /* 0x000fe200078ef80f */
[----:B------:R-:W-:-:S10]  /*0510*/  DFMA R18, R20, R18, R20 ;  /* 0x000000121412722b */ /* 0x000fd40000000014 */
[----:B------:R-:W-:Y:S05]  /*0520*/  @P1 BRA `(.L_x_4) ;  /* 0x0000000000201947 */ /* 0x000fea0003800000 */
[----:B------:R-:W-:Y:S01]  /*0530*/  LOP3.LUT R21, R13, 0x7ff00000, RZ, 0xc0, !PT ;  /* 0x7ff000000d157812 */ /* 0x000fe200078ec0ff */
[----:B------:R-:W-:-:S03]  /*0540*/  IMAD.MOV.U32 R20, RZ, RZ, RZ ;  /* 0x000000ffff147224 */ /* 0x000fc600078e00ff */
[----:B------:R-:W-:-:S04]  /*0550*/  ISETP.GE.U32.AND P1, PT, R2, R21, PT ;  /* 0x000000150200720c */ /* 0x000fc80003f26070 */
[----:B------:R-:W-:-:S04]  /*0560*/  SEL R21, R0, 0x63400000, !P1 ;  /* 0x6340000000157807 */ /* 0x000fc80004800000 */
[----:B------:R-:W-:-:S04]  /*0570*/  LOP3.LUT R21, R21, 0x80000000, R15, 0xf8, !PT ;  /* 0x8000000015157812 */ /* 0x000fc800078ef80f */
[----:B------:R-:W-:-:S06]  /*0580*/  LOP3.LUT R21, R21, 0x100000, RZ, 0xfc, !PT ;  /* 0x0010000015157812 */ /* 0x000fcc00078efcff */
[----:B------:R-:W-:-:S10]  /*0590*/  DFMA R16, R16, 2, -R20 ;  /* 0x400000001010782b */ /* 0x000fd40000000814 */
[----:B------:R-:W-:-:S07]  /*05a0*/  LOP3.LUT R27, R17, 0x7ff00000, RZ, 0xc0, !PT ;  /* 0x7ff00000111b7812 */ /* 0x000fce00078ec0ff */
.L_x_4:
[----:B------:R-:W-:-:S08]  /*05b0*/  DMUL R20, R18, R16 ;  /* 0x0000001012147228 */ /* 0x000fd00000000000 */
[----:B------:R-:W-:-:S08]  /*05c0*/  DFMA R22, R20, -R10, R16 ;  /* 0x8000000a1416722b */ /* 0x000fd00000000010 */
[----:B------:R-:W-:Y:S01]  /*05d0*/  DFMA R22, R18, R22, R20 ;  /* 0x000000161216722b */ /* 0x000fe20000000014 */
[----:B------:R-:W-:Y:S01]  /*05e0*/  IMAD.MOV.U32 R18, RZ, RZ, R3 ;  /* 0x000000ffff127224 */ /* 0x000fe200078e0003 */
[----:B------:R-:W-:Y:S02]  /*05f0*/  @!P0 LOP3.LUT R18, R11, 0x7ff00000, RZ, 0xc0, !PT ;  /* 0x7ff000000b128812 */ /* 0x000fe400078ec0ff */
[----:B------:R-:W-:-:S03]  /*0600*/  IADD3 R3, PT, PT, R27, -0x1, RZ ;  /* 0xffffffff1b037810 */ /* 0x000fc60007ffe0ff */
[----:B------:R-:W-:Y:S01]  /*0610*/  VIADD R19, R18, 0xffffffff ;  /* 0xffffffff12137836 */ /* 0x000fe20000000000 */
[----:B------:R-:W-:-:S04]  /*0620*/  ISETP.GT.U32.AND P0, PT, R3, 0x7feffffe, PT ;  /* 0x7feffffe0300780c */ /* 0x000fc80003f04070 */
[----:B------:R-:W-:-:S13]  /*0630*/  ISETP.GT.U32.OR P0, PT, R19, 0x7feffffe, P0 ;  /* 0x7feffffe1300780c */ /* 0x000fda0000704470 */
[----:B------:R-:W-:Y:S05]  /*0640*/  @P0 BRA `(.L_x_5) ;  /* 0x00000000006c0947 */ /* 0x000fea0003800000 */
[----:B------:R-:W-:Y:S01]  /*0650*/  LOP3.LUT R15, R13, 0x7ff00000, RZ, 0xc0, !PT ;  /* 0x7ff000000d0f7812 */ /* 0x000fe200078ec0ff */
[----:B------:R-:W-:-:S03]  /*0660*/  IMAD.MOV.U32 R14, RZ, RZ, RZ ;  /* 0x000000ffff0e7224 */ /* 0x000fc600078e00ff */
[CC--:B------:R-:W-:Y:S02]  /*0670*/  VIADDMNMX R3, R2.reuse, -R15.reuse, 0xb9600000, !PT ;  /* 0xb960000002037446 */ /* 0x0c0fe4000780090f */
[----:B------:R-:W-:Y:S02]  /*0680*/  ISETP.GE.U32.AND P0, PT, R2, R15, PT ;  /* 0x0000000f0200720c */ /* 0x000fe40003f06070 */
[----:B------:R-:W-:Y:S02]  /*0690*/  VIMNMX R3, PT, PT, R3, 0x46a00000, PT ;  /* 0x46a0000003037848 */ /* 0x000fe40003fe0100 */
[----:B------:R-:W-:-:S05]  /*06a0*/  SEL R0, R0, 0x63400000, !P0 ;  /* 0x6340000000007807 */ /* 0x000fca0004000000 */
[----:B------:R-:W-:-:S04]  /*06b0*/  IMAD.IADD R0, R3, 0x1, -R0 ;  /* 0x0000000103007824 */ /* 0x000fc800078e0a00 */
[----:B------:R-:W-:-:S06]  /*06c0*/  VIADD R15, R0, 0x7fe00000 ;  /* 0x7fe00000000f7836 */ /* 0x000fcc0000000000 */
[----:B------:R-:W-:-:S10]  /*06d0*/  DMUL R2, R22, R14 ;  /* 0x0000000e16027228 */ /* 0x000fd40000000000 */
[----:B------:R-:W-:-:S13]  /*06e0*/  FSETP.GTU.AND P0, PT, |R3|, 1.469367938527859385e-39, PT ;  /* 0x001000000300780b */ /* 0x000fda0003f0c200 */
[----:B------:R-:W-:Y:S05]  /*06f0*/  @P0 BRA `(.L_x_6) ;  /* 0x0000000000940947 */ /* 0x000fea0003800000 */
[----:B------:R-:W-:Y:S01]  /*0700*/  DFMA R10, R22, -R10, R16 ;  /* 0x8000000a160a722b */ /* 0x000fe20000000010 */
[----:B------:R-:W-:-:S09]  /*0710*/  IMAD.MOV.U32 R14, RZ, RZ, RZ ;  /* 0x000000ffff0e7224 */ /* 0x000fd200078e00ff */
[C---:B------:R-:W-:Y:S02]  /*0720*/  FSETP.NEU.AND P0, PT, R11.reuse, RZ, PT ;  /* 0x000000ff0b00720b */ /* 0x040fe40003f0d000 */
[----:B------:R-:W-:-:S04]  /*0730*/  LOP3.LUT R13, R11, 0x80000000, R13, 0x48, !PT ;  /* 0x800000000b0d7812 */ /* 0x000fc800078e480d */
[----:B------:R-:W-:-:S07]  /*0740*/  LOP3.LUT R15, R13, R15, RZ, 0xfc, !PT ;  /* 0x0000000f0d0f7212 */ /* 0x000fce00078efcff */
[----:B------:R-:W-:Y:S05]  /*0750*/  @!P0 BRA `(.L_x_6) ;  /* 0x00000000007c8947 */ /* 0x000fea0003800000 */
[----:B------:R-:W-:Y:S01]  /*0760*/  IMAD.MOV R11, RZ, RZ, -R0 ;  /* 0x000000ffff0b7224 */ /* 0x000fe200078e0a00 */
[----:B------:R-:W-:Y:S01]  /*0770*/  DMUL.RP R14, R22, R14 ;  /* 0x0000000e160e7228 */ /* 0x000fe20000008000 */
[----:B------:R-:W-:-:S06]  /*0780*/  IMAD.MOV.U32 R10, RZ, RZ, RZ ;  /* 0x000000ffff0a7224 */ /* 0x000fcc00078e00ff */
[----:B------:R-:W-:-:S03]  /*0790*/  DFMA R10, R2, -R10, R22 ;  /* 0x8000000a020a722b */ /* 0x000fc60000000016 */
[----:B------:R-:W-:-:S03]  /*07a0*/  LOP3.LUT R13, R15, R13, RZ, 0x3c, !PT ;  /* 0x0000000d0f0d7212 */ /* 0x000fc600078e3cff */
[----:B------:R-:W-:-:S04]  /*07b0*/  IADD3 R10, PT, PT, -R0, -0x43300000, RZ ;  /* 0xbcd00000000a7810 */ /* 0x000fc80007ffe1ff */
[----:B------:R-:W-:-:S04]  /*07c0*/  FSETP.NEU.AND P0, PT, |R11|, R10, PT ;  /* 0x0000000a0b00720b */ /* 0x000fc80003f0d200 */
[----:B------:R-:W-:Y:S02]  /*07d0*/  FSEL R2, R14, R2, !P0 ;  /* 0x000000020e027208 */ /* 0x000fe40004000000 */
[----:B------:R-:W-:Y:S01]  /*07e0*/  FSEL R3, R13, R3, !P0 ;  /* 0x000000030d037208 */ /* 0x000fe20004000000 */
[----:B------:R-:W-:Y:S06]  /*07f0*/  BRA `(.L_x_6) ;  /* 0x0000000000547947 */ /* 0x000fec0003800000 */
.L_x_5:
[----:B------:R-:W-:-:S14]  /*0800*/  DSETP.NAN.AND P0, PT, R14, R14, PT ;  /* 0x0000000e0e00722a */ /* 0x000fdc0003f08000 */
[----:B------:R-:W-:Y:S05]  /*0810*/  @P0 BRA `(.L_x_7) ;  /* 0x0000000000440947 */ /* 0x000fea0003800000 */
[----:B------:R-:W-:-:S14]  /*0820*/  DSETP.NAN.AND P0, PT, R12, R12, PT ;  /* 0x0000000c0c00722a */ /* 0x000fdc0003f08000 */
[----:B------:R-:W-:Y:S05]  /*0830*/  @P0 BRA `(.L_x_8) ;  /* 0x0000000000300947 */ /* 0x000fea0003800000 */
[----:B------:R-:W-:Y:S01]  /*0840*/  ISETP.NE.AND P0, PT, R27, R18, PT ;  /* 0x000000121b00720c */ /* 0x000fe20003f05270 */
[----:B------:R-:W-:Y:S02]  /*0850*/  IMAD.MOV.U32 R2, RZ, RZ, 0x0 ;  /* 0x00000000ff027424 */ /* 0x000fe400078e00ff */
[----:B------:R-:W-:-:S10]  /*0860*/  IMAD.MOV.U32 R3, RZ, RZ, -0x80000 ;  /* 0xfff80000ff037424 */ /* 0x000fd400078e00ff */
[----:B------:R-:W-:Y:S05]  /*0870*/  @!P0 BRA `(.L_x_6) ;  /* 0x0000000000348947 */ /* 0x000fea0003800000 */
[----:B------:R-:W-:Y:S02]  /*0880*/  ISETP.NE.AND P0, PT, R27, 0x7ff00000, PT ;  /* 0x7ff000001b00780c */ /* 0x000fe40003f05270 */
[----:B------:R-:W-:Y:S02]  /*0890*/  LOP3.LUT R3, R15, 0x80000000, R13, 0x48, !PT ;  /* 0x800000000f037812 */ /* 0x000fe400078e480d */
[----:B------:R-:W-:-:S13]  /*08a0*/  ISETP.EQ.OR P0, PT, R18, RZ, !P0 ;  /* 0x000000ff1200720c */ /* 0x000fda0004702670 */
[----:B------:R-:W-:Y:S02]  /*08b0*/  @P0 LOP3.LUT R0, R3, 0x7ff00000, RZ, 0xfc, !PT ;  /* 0x7ff0000003000812 */ /* 0x000fe400078efcff */
[----:B------:R-:W-:Y:S01]  /*08c0*/  @!P0 MOV R2, RZ ;  /* 0x000000ff00028202 */ /* 0x000fe20000000f00 */
[----:B------:R-:W-:Y:S02]  /*08d0*/  @P0 IMAD.MOV.U32 R2, RZ, RZ, RZ ;  /* 0x000000ffff020224 */ /* 0x000fe400078e00ff */
[----:B------:R-:W-:Y:S01]  /*08e0*/  @P0 IMAD.MOV.U32 R3, RZ, RZ, R0 ;  /* 0x000000ffff030224 */ /* 0x000fe200078e0000 */
[----:B------:R-:W-:Y:S06]  /*08f0*/  BRA `(.L_x_6) ;  /* 0x0000000000147947 */ /* 0x000fec0003800000 */
.L_x_8:
[----:B------:R-:W-:Y:S01]  /*0900*/  LOP3.LUT R3, R13, 0x80000, RZ, 0xfc, !PT ;  /* 0x000800000d037812 */ /* 0x000fe200078efcff */
[----:B------:R-:W-:Y:S01]  /*0910*/  IMAD.MOV.U32 R2, RZ, RZ, R12 ;  /* 0x000000ffff027224 */ /* 0x000fe200078e000c */
[----:B------:R-:W-:Y:S06]  /*0920*/  BRA `(.L_x_6) ;  /* 0x0000000000087947 */ /* 0x000fec0003800000 */
.L_x_7:
[----:B------:R-:W-:Y:S01]  /*0930*/  LOP3.LUT R3, R15, 0x80000, RZ, 0xfc, !PT ;  /* 0x000800000f037812 */ /* 0x000fe200078efcff */
[----:B------:R-:W-:-:S07]  /*0940*/  IMAD.MOV.U32 R2, RZ, RZ, R14 ;  /* 0x000000ffff027224 */ /* 0x000fce00078e000e */
.L_x_6:
[----:B------:R-:W-:Y:S02]  /*0950*/  IMAD.MOV.U32 R0, RZ, RZ, R2 ;  /* 0x000000ffff007224 */ /* 0x000fe400078e0002 */
[----:B------:R-:W-:Y:S02]  /*0960*/  IMAD.MOV.U32 R11, RZ, RZ, R3 ;  /* 0x000000ffff0b7224 */ /* 0x000fe400078e0003 */
[----:B------:R-:W-:Y:S02]  /*0970*/  IMAD.MOV.U32 R2, RZ, RZ, R4 ;  /* 0x000000ffff027224 */ /* 0x000fe400078e0004 */
[----:B------:R-:W-:-:S04]  /*0980*/  IMAD.MOV.U32 R3, RZ, RZ, 0x0 ;  /* 0x00000000ff037424 */ /* 0x000fc800078e00ff */
[----:B------:R-:W-:Y:S05]  /*0990*/  RET.REL.NODEC R2 `(_Z18ForwardEliminationPPdPi) ;  /* 0xfffffff402987950 */ /* 0x000fea0003c3ffff */
.L_x_9:
[----:B------:R-:W-:-:S00]  /*09a0*/  BRA `(.L_x_9) ;  /* 0xfffffffc00fc7947 */ /* 0x000fc0000383ffff */
[----:B------:R-:W-:-:S00]  /*09b0*/  NOP ;  /* 0x0000000000007918 */ /* 0x000fc00000000000 */
        /* <DEDUP_REMOVED lines=12> */
.L_x_10:


//--------------------- .nv.shared.reserved.0     --------------------------
	.section	.nv.shared.reserved.0,"aw",@nobits
	.weak		__nv_reservedSMEM_offset_0_alias
	.size		__nv_reservedSMEM_offset_0_alias, 0, 64
	.other		__nv_reservedSMEM_offset_0_alias,@"STO_CUDA_RESERVED_SHARED STV_DEFAULT"
__nv_reservedSMEM_offset_0_alias:
	.zero		0
	.zero		64


//--------------------- .nv.constant0._Z18ForwardEliminationPPdPi --------------------------
	.section	.nv.constant0._Z18ForwardEliminationPPdPi,"a",@progbits
	.sectionflags	@""
	.align	4
.nv.constant0._Z18ForwardEliminationPPdPi:
	.zero		912


//--------------------- SYMBOLS --------------------------

	.type		.nv.reservedSmem.offset0,@object
	.size		.nv.reservedSmem.offset0,0x4
